//
// Generated by NVIDIA NVVM Compiler
//
// Compiler Build ID: CL-36424714
// Cuda compilation tools, release 13.0, V13.0.88
// Based on NVVM 20.0.0
//

.version 9.0
.target sm_100
.address_size 64

	// .globl	_Z7findsinPdS_i
.func  (.param .align 16 .b8 func_retval0[16]) __internal_trig_reduction_slowpathd
(
	.param .b64 __internal_trig_reduction_slowpathd_param_0
)
;
.global .align 8 .b8 __cudart_i2opi_d[144] = {8, 93, 141, 31, 177, 95, 251, 107, 234, 146, 82, 138, 247, 57, 7, 61, 123, 241, 229, 235, 199, 186, 39, 117, 45, 234, 95, 158, 102, 63, 70, 79, 183, 9, 203, 39, 207, 126, 54, 109, 31, 109, 10, 90, 139, 17, 47, 239, 15, 152, 5, 222, 255, 151, 248, 31, 59, 40, 249, 189, 139, 95, 132, 156, 244, 57, 83, 131, 57, 214, 145, 57, 65, 126, 95, 180, 38, 112, 156, 233, 132, 68, 187, 46, 245, 53, 130, 232, 62, 167, 41, 177, 28, 235, 29, 254, 28, 146, 209, 9, 234, 46, 73, 6, 224, 210, 77, 66, 58, 110, 36, 183, 97, 197, 187, 222, 171, 99, 81, 254, 65, 144, 67, 60, 153, 149, 98, 219, 192, 221, 52, 245, 209, 87, 39, 252, 41, 21, 68, 78, 110, 131, 249, 162};
.global .align 16 .b8 __cudart_sin_cos_coeffs[128] = {70, 210, 176, 44, 241, 229, 90, 190, 146, 227, 172, 105, 227, 29, 199, 62, 161, 98, 219, 25, 160, 1, 42, 191, 24, 8, 17, 17, 17, 17, 129, 63, 84, 85, 85, 85, 85, 85, 197, 191, 0, 0, 0, 0, 0, 0, 0, 0, 0, 0, 0, 0, 0, 0, 0, 0, 100, 129, 253, 32, 131, 255, 168, 189, 40, 133, 239, 193, 167, 238, 33, 62, 217, 230, 6, 142, 79, 126, 146, 190, 233, 188, 221, 25, 160, 1, 250, 62, 71, 93, 193, 22, 108, 193, 86, 191, 81, 85, 85, 85, 85, 85, 165, 63, 0, 0, 0, 0, 0, 0, 224, 191, 0, 0, 0, 0, 0, 0, 240, 63};

.visible .entry _Z7findsinPdS_i(
	.param .u64 .ptr .align 1 _Z7findsinPdS_i_param_0,
	.param .u64 .ptr .align 1 _Z7findsinPdS_i_param_1,
	.param .u32 _Z7findsinPdS_i_param_2
)
{
	.reg .pred 	%p<6>;
	.reg .b32 	%r<15>;
	.reg .b64 	%rd<13>;
	.reg .b64 	%fd<34>;

	ld.param.u64 	%rd1, [_Z7findsinPdS_i_param_0];
	ld.param.u64 	%rd2, [_Z7findsinPdS_i_param_1];
	ld.param.u32 	%r5, [_Z7findsinPdS_i_param_2];
	mov.u32 	%r6, %ctaid.x;
	mov.u32 	%r7, %ntid.x;
	mov.u32 	%r8, %tid.x;
	mad.lo.s32 	%r1, %r6, %r7, %r8;
	setp.ge.s32 	%p1, %r1, %r5;
	@%p1 bra 	$L__BB0_6;
	cvta.to.global.u64 	%rd3, %rd1;
	mul.wide.s32 	%rd4, %r1, 8;
	add.s64 	%rd5, %rd3, %rd4;
	ld.global.f64 	%fd1, [%rd5];
	abs.f64 	%fd2, %fd1;
	setp.neu.f64 	%p2, %fd2, 0d7FF0000000000000;
	@%p2 bra 	$L__BB0_3;
	mov.f64 	%fd12, 0d0000000000000000;
	mul.rn.f64 	%fd33, %fd1, %fd12;
	mov.b32 	%r14, 0;
	bra.uni 	$L__BB0_5;
$L__BB0_3:
	mul.f64 	%fd7, %fd1, 0d3FE45F306DC9C883;
	cvt.rni.s32.f64 	%r14, %fd7;
	cvt.rn.f64.s32 	%fd8, %r14;
	fma.rn.f64 	%fd9, %fd8, 0dBFF921FB54442D18, %fd1;
	fma.rn.f64 	%fd10, %fd8, 0dBC91A62633145C00, %fd9;
	fma.rn.f64 	%fd33, %fd8, 0dB97B839A252049C0, %fd10;
	setp.ltu.f64 	%p3, %fd2, 0d41E0000000000000;
	@%p3 bra 	$L__BB0_5;
	{ // callseq 0, 0
	.param .b64 param0;
	st.param.f64 	[param0], %fd1;
	.param .align 16 .b8 retval0[16];
	call.uni (retval0), 
	__internal_trig_reduction_slowpathd, 
	(
	param0
	);
	ld.param.f64 	%fd33, [retval0];
	ld.param.b32 	%r14, [retval0+8];
	} // callseq 0
$L__BB0_5:
	shl.b32 	%r11, %r14, 6;
	cvt.u64.u32 	%rd6, %r11;
	and.b64  	%rd7, %rd6, 64;
	mov.u64 	%rd8, __cudart_sin_cos_coeffs;
	add.s64 	%rd9, %rd8, %rd7;
	mul.rn.f64 	%fd13, %fd33, %fd33;
	and.b32  	%r12, %r14, 1;
	setp.eq.b32 	%p4, %r12, 1;
	selp.f64 	%fd14, 0dBDA8FF8320FD8164, 0d3DE5DB65F9785EBA, %p4;
	ld.global.nc.v2.f64 	{%fd15, %fd16}, [%rd9];
	fma.rn.f64 	%fd17, %fd14, %fd13, %fd15;
	fma.rn.f64 	%fd18, %fd17, %fd13, %fd16;
	ld.global.nc.v2.f64 	{%fd19, %fd20}, [%rd9+16];
	fma.rn.f64 	%fd21, %fd18, %fd13, %fd19;
	fma.rn.f64 	%fd22, %fd21, %fd13, %fd20;
	ld.global.nc.v2.f64 	{%fd23, %fd24}, [%rd9+32];
	fma.rn.f64 	%fd25, %fd22, %fd13, %fd23;
	fma.rn.f64 	%fd26, %fd25, %fd13, %fd24;
	fma.rn.f64 	%fd27, %fd26, %fd33, %fd33;
	fma.rn.f64 	%fd28, %fd26, %fd13, 0d3FF0000000000000;
	selp.f64 	%fd29, %fd28, %fd27, %p4;
	and.b32  	%r13, %r14, 2;
	setp.eq.s32 	%p5, %r13, 0;
	mov.f64 	%fd30, 0d0000000000000000;
	sub.f64 	%fd31, %fd30, %fd29;
	selp.f64 	%fd32, %fd29, %fd31, %p5;
	cvta.to.global.u64 	%rd10, %rd2;
	add.s64 	%rd12, %rd10, %rd4;
	st.global.f64 	[%rd12], %fd32;
$L__BB0_6:
	ret;

}
.func  (.param .align 16 .b8 func_retval0[16]) __internal_trig_reduction_slowpathd(
	.param .b64 __internal_trig_reduction_slowpathd_param_0
)
{
	.local .align 8 .b8 	__local_depot1[40];
	.reg .b64 	%SP;
	.reg .b64 	%SPL;
	.reg .pred 	%p<10>;
	.reg .b32 	%r<47>;
	.reg .b64 	%rd<74>;
	.reg .b64 	%fd<5>;

	mov.u64 	%SPL, __local_depot1;
	ld.param.f64 	%fd4, [__internal_trig_reduction_slowpathd_param_0];
	add.u64 	%rd1, %SPL, 0;
	{
	.reg .b32 %temp; 
	mov.b64 	{%temp, %r1}, %fd4;
	}
	shr.u32 	%r2, %r1, 20;
	and.b32  	%r3, %r2, 2047;
	setp.eq.s32 	%p1, %r3, 2047;
	mov.b32 	%r46, 0;
	@%p1 bra 	$L__BB1_9;
	add.s32 	%r20, %r3, -1024;
	mov.b64 	%rd20, %fd4;
	shl.b64 	%rd2, %rd20, 11;
	shr.u32 	%r4, %r20, 6;
	sub.s32 	%r45, 15, %r4;
	sub.s32 	%r21, 19, %r4;
	setp.lt.u32 	%p2, %r20, 128;
	selp.b32 	%r6, 18, %r21, %p2;
	setp.ge.s32 	%p3, %r45, %r6;
	mov.b64 	%rd70, 0;
	@%p3 bra 	$L__BB1_4;
	add.s32 	%r23, %r6, %r4;
	neg.s32 	%r43, %r23;
	or.b64  	%rd3, %rd2, -9223372036854775808;
	mov.b64 	%rd70, 0;
	mov.b32 	%r42, 0;
	mov.u64 	%rd25, __cudart_i2opi_d;
	mov.u32 	%r44, %r45;
$L__BB1_3:
	.pragma "nounroll";
	mul.wide.s32 	%rd22, %r42, 8;
	add.s64 	%rd23, %rd1, %rd22;
	mul.wide.s32 	%rd24, %r44, 8;
	add.s64 	%rd26, %rd25, %rd24;
	ld.global.nc.u64 	%rd27, [%rd26];
	{
	.reg .u32 %r0, %r1, %r2, %r3, %alo, %ahi, %blo, %bhi, %clo, %chi;
	mov.b64 	{%alo,%ahi}, %rd27;
	mov.b64 	{%blo,%bhi}, %rd3;
	mov.b64 	{%clo,%chi}, %rd70;
	mad.lo.cc.u32 	%r0, %alo, %blo, %clo;
	madc.hi.cc.u32 	%r1, %alo, %blo, %chi;
	madc.hi.u32 	%r2, %alo, %bhi, 0;
	mad.lo.cc.u32 	%r1, %alo, %bhi, %r1;
	madc.hi.cc.u32 	%r2, %ahi, %blo, %r2;
	madc.hi.u32 	%r3, %ahi, %bhi, 0;
	mad.lo.cc.u32 	%r1, %ahi, %blo, %r1;
	madc.lo.cc.u32 	%r2, %ahi, %bhi, %r2;
	addc.u32 	%r3, %r3, 0;
	mov.b64 	%rd28, {%r0,%r1};
	mov.b64 	%rd70, {%r2,%r3};
	}
	st.local.u64 	[%rd23], %rd28;
	add.s32 	%r44, %r44, 1;
	add.s32 	%r43, %r43, 1;
	add.s32 	%r42, %r42, 1;
	setp.ne.s32 	%p4, %r43, -15;
	mov.u32 	%r45, %r6;
	@%p4 bra 	$L__BB1_3;
$L__BB1_4:
	cvt.s64.s32 	%rd29, %r45;
	cvt.u64.u32 	%rd30, %r4;
	add.s64 	%rd31, %rd30, %rd29;
	shl.b64 	%rd32, %rd31, 3;
	add.s64 	%rd33, %rd1, %rd32;
	st.local.u64 	[%rd33+-120], %rd70;
	and.b32  	%r15, %r2, 63;
	ld.local.u64 	%rd72, [%rd1+16];
	ld.local.u64 	%rd71, [%rd1+24];
	setp.eq.s32 	%p5, %r15, 0;
	@%p5 bra 	$L__BB1_6;
	shl.b64 	%rd34, %rd71, %r15;
	shr.u64 	%rd35, %rd72, 1;
	xor.b32  	%r24, %r15, 63;
	shr.u64 	%rd36, %rd35, %r24;
	or.b64  	%rd71, %rd34, %rd36;
	ld.local.u64 	%rd37, [%rd1+8];
	shl.b64 	%rd38, %rd72, %r15;
	shr.u64 	%rd39, %rd37, 1;
	shr.u64 	%rd40, %rd39, %r24;
	or.b64  	%rd72, %rd38, %rd40;
$L__BB1_6:
	and.b32  	%r25, %r1, -2147483648;
	shr.u64 	%rd41, %rd71, 62;
	cvt.u32.u64 	%r26, %rd41;
	mov.b64 	{%r27, %r28}, %rd71;
	mov.b64 	{%r29, %r30}, %rd72;
	shf.l.wrap.b32 	%r31, %r30, %r27, 2;
	shf.l.wrap.b32 	%r32, %r27, %r28, 2;
	mov.b64 	%rd42, {%r31, %r32};
	shl.b64 	%rd43, %rd72, 2;
	shr.u64 	%rd44, %rd42, 63;
	cvt.u32.u64 	%r33, %rd44;
	add.s32 	%r34, %r33, %r26;
	setp.eq.s32 	%p6, %r25, 0;
	neg.s32 	%r35, %r34;
	selp.b32 	%r46, %r34, %r35, %p6;
	setp.gt.s64 	%p7, %rd42, -1;
	mov.b64 	%rd45, 0;
	{
	.reg .u32 %r0, %r1, %r2, %r3, %a0, %a1, %a2, %a3, %b0, %b1, %b2, %b3;
	mov.b64 	{%a0,%a1}, %rd45;
	mov.b64 	{%a2,%a3}, %rd45;
	mov.b64 	{%b0,%b1}, %rd43;
	mov.b64 	{%b2,%b3}, %rd42;
	sub.cc.u32 	%r0, %a0, %b0;
	subc.cc.u32 	%r1, %a1, %b1;
	subc.cc.u32 	%r2, %a2, %b2;
	subc.u32 	%r3, %a3, %b3;
	mov.b64 	%rd46, {%r0,%r1};
	mov.b64 	%rd47, {%r2,%r3};
	}
	xor.b32  	%r36, %r25, -2147483648;
	selp.b64 	%rd73, %rd42, %rd47, %p7;
	selp.b64 	%rd14, %rd43, %rd46, %p7;
	selp.b32 	%r17, %r25, %r36, %p7;
	clz.b64 	%r37, %rd73;
	cvt.u64.u32 	%rd15, %r37;
	setp.eq.s32 	%p8, %r37, 0;
	@%p8 bra 	$L__BB1_8;
	cvt.u32.u64 	%r38, %rd15;
	and.b32  	%r39, %r38, 63;
	shl.b64 	%rd48, %rd73, %r39;
	shr.u64 	%rd49, %rd14, 1;
	not.b32 	%r40, %r38;
	and.b32  	%r41, %r40, 63;
	shr.u64 	%rd50, %rd49, %r41;
	or.b64  	%rd73, %rd48, %rd50;
$L__BB1_8:
	mov.b64 	%rd51, -3958705157555305931;
	{
	.reg .u32 %r0, %r1, %r2, %r3, %alo, %ahi, %blo, %bhi;
	mov.b64 	{%alo,%ahi}, %rd73;
	mov.b64 	{%blo,%bhi}, %rd51;
	mul.lo.u32 	%r0, %alo, %blo;
	mul.hi.u32 	%r1, %alo, %blo;
	mad.lo.cc.u32 	%r1, %alo, %bhi, %r1;
	madc.hi.u32 	%r2, %alo, %bhi, 0;
	mad.lo.cc.u32 	%r1, %ahi, %blo, %r1;
	madc.hi.cc.u32 	%r2, %ahi, %blo, %r2;
	madc.hi.u32 	%r3, %ahi, %bhi, 0;
	mad.lo.cc.u32 	%r2, %ahi, %bhi, %r2;
	addc.u32 	%r3, %r3, 0;
	mov.b64 	%rd52, {%r0,%r1};
	mov.b64 	%rd53, {%r2,%r3};
	}
	setp.gt.s64 	%p9, %rd53, 0;
	{
	.reg .u32 %r0, %r1, %r2, %r3, %a0, %a1, %a2, %a3, %b0, %b1, %b2, %b3;
	mov.b64 	{%a0,%a1}, %rd52;
	mov.b64 	{%a2,%a3}, %rd53;
	mov.b64 	{%b0,%b1}, %rd52;
	mov.b64 	{%b2,%b3}, %rd53;
	add.cc.u32 	%r0, %a0, %b0;
	addc.cc.u32 	%r1, %a1, %b1;
	addc.cc.u32 	%r2, %a2, %b2;
	addc.u32 	%r3, %a3, %b3;
	mov.b64 	%rd54, {%r0,%r1};
	mov.b64 	%rd55, {%r2,%r3};
	}
	selp.b64 	%rd56, %rd55, %rd53, %p9;
	selp.s64 	%rd57, -1, 0, %p9;
	sub.s64 	%rd58, %rd57, %rd15;
	cvt.u64.u32 	%rd59, %r17;
	shl.b64 	%rd60, %rd59, 32;
	add.s64 	%rd61, %rd56, 1;
	shr.u64 	%rd62, %rd61, 10;
	add.s64 	%rd63, %rd62, 1;
	shr.u64 	%rd64, %rd63, 1;
	shl.b64 	%rd65, %rd58, 52;
	add.s64 	%rd66, %rd65, %rd64;
	add.s64 	%rd67, %rd66, 4602678819172646912;
	or.b64  	%rd68, %rd67, %rd60;
	mov.b64 	%fd4, %rd68;
$L__BB1_9:
	st.param.f64 	[func_retval0], %fd4;
	st.param.b32 	[func_retval0+8], %r46;
	ret;

}


// ===== COMPILED SASS (sm_100) =====

	.target	sm_100

	.elftype	@"ET_EXEC"


//--------------------- .note.nv.tkinfo           --------------------------
	.section	.note.nv.tkinfo,"",@"SHT_NOTE"
	.sectionflags	@"SHF_NOTE_NV_TKINFO"
	.tkinfo
        /*0018*/ 	.word	0x00000002
        /*0030*/ 	.string	""
        /*0030*/ 	.string	"ptxas"
        /*0030*/ 	.string	"Cuda compilation tools, release 13.0, V13.0.88"
        /*0030*/ 	.string	"Build cuda_13.0.r13.0/compiler.36424714_0"
        /*0030*/ 	.string	"-arch sm_100 -m 64 "



//--------------------- .note.nv.cuinfo           --------------------------
	.section	.note.nv.cuinfo,"",@"SHT_NOTE"
	.sectionflags	@"SHF_NOTE_NV_CUINFO"
        /*0018*/ 	.short	0x0002
        /*001a*/ 	.short	0x0064
        /*001c*/ 	.short	0x0082
	.zero		2


//--------------------- .nv.info                  --------------------------
	.section	.nv.info,"",@"SHT_CUDA_INFO"
	.align	4


	//----- nvinfo : EIATTR_REGCOUNT
	.align		4
        /*0000*/ 	.byte	0x04, 0x2f
        /*0002*/ 	.short	(.L_3 - .L_2)
	.align		4
.L_2:
        /*0004*/ 	.word	index@(_Z7findsinPdS_i)
        /*0008*/ 	.word	0x0000001c


	//----- nvinfo : EIATTR_FRAME_SIZE
	.align		4
.L_3:
        /*000c*/ 	.byte	0x04, 0x11
        /*000e*/ 	.short	(.L_5 - .L_4)
	.align		4
.L_4:
        /*0010*/ 	.word	index@($_Z7findsinPdS_i$__internal_trig_reduction_slowpathd)
        /*0014*/ 	.word	0x00000028


	//----- nvinfo : EIATTR_FRAME_SIZE
	.align		4
.L_5:
        /*0018*/ 	.byte	0x04, 0x11
        /*001a*/ 	.short	(.L_7 - .L_6)
	.align		4
.L_6:
        /*001c*/ 	.word	index@(_Z7findsinPdS_i)
        /*0020*/ 	.word	0x00000028


	//----- nvinfo : EIATTR_MIN_STACK_SIZE
	.align		4
.L_7:
        /*0024*/ 	.byte	0x04, 0x12
        /*0026*/ 	.short	(.L_9 - .L_8)
	.align		4
.L_8:
        /*0028*/ 	.word	index@(_Z7findsinPdS_i)
        /*002c*/ 	.word	0x00000028
.L_9:


//--------------------- .nv.compat                --------------------------
	.section	.nv.compat,"",@"SHT_CUDA_COMPAT_INFO"
	.align	4
        /*0000*/ 	.byte	0x02, 0x09, 0x00, 0x00, 0x02, 0x02, 0x01, 0x00, 0x02, 0x05, 0x05, 0x00, 0x03, 0x07, 0x01, 0x01
        /*0010*/ 	.byte	0x02, 0x03, 0x00, 0x00, 0x02, 0x06, 0x01, 0x00, 0x04, 0x0b, 0x08, 0x00, 0x01, 0x00, 0x00, 0x00
        /*0020*/ 	.byte	0x00, 0x00, 0x00, 0x00


//--------------------- .nv.info._Z7findsinPdS_i  --------------------------
	.section	.nv.info._Z7findsinPdS_i,"",@"SHT_CUDA_INFO"
	.sectionflags	@""
	.align	4


	//----- nvinfo : EIATTR_CUDA_API_VERSION
	.align		4
        /*0000*/ 	.byte	0x04, 0x37
        /*0002*/ 	.short	(.L_11 - .L_10)
.L_10:
        /*0004*/ 	.word	0x00000082


	//----- nvinfo : EIATTR_KPARAM_INFO
	.align		4
.L_11:
        /*0008*/ 	.byte	0x04, 0x17
        /*000a*/ 	.short	(.L_13 - .L_12)
.L_12:
        /*000c*/ 	.word	0x00000000
        /*0010*/ 	.short	0x0002
        /*0012*/ 	.short	0x0010
        /*0014*/ 	.byte	0x00, 0xf0, 0x11, 0x00


	//----- nvinfo : EIATTR_KPARAM_INFO
	.align		4
.L_13:
        /*0018*/ 	.byte	0x04, 0x17
        /*001a*/ 	.short	(.L_15 - .L_14)
.L_14:
        /*001c*/ 	.word	0x00000000
        /*0020*/ 	.short	0x0001
        /*0022*/ 	.short	0x0008
        /*0024*/ 	.byte	0x00, 0xf5, 0x21, 0x00


	//----- nvinfo : EIATTR_KPARAM_INFO
	.align		4
.L_15:
        /*0028*/ 	.byte	0x04, 0x17
        /*002a*/ 	.short	(.L_17 - .L_16)
.L_16:
        /*002c*/ 	.word	0x00000000
        /*0030*/ 	.short	0x0000
        /*0032*/ 	.short	0x0000
        /*0034*/ 	.byte	0x00, 0xf5, 0x21, 0x00


	//----- nvinfo : EIATTR_SPARSE_MMA_MASK
	.align		4
.L_17:
        /*0038*/ 	.byte	0x03, 0x50
        /*003a*/ 	.short	0x0000


	//----- nvinfo : EIATTR_MAXREG_COUNT
	.align		4
        /*003c*/ 	.byte	0x03, 0x1b
        /*003e*/ 	.short	0x00ff


	//----- nvinfo : EIATTR_MERCURY_ISA_VERSION
	.align		4
        /*0040*/ 	.byte	0x03, 0x5f
        /*0042*/ 	.short	0x0101


	//----- nvinfo : EIATTR_VRC_CTA_INIT_COUNT
	.align		4
        /*0044*/ 	.byte	0x02, 0x4a
	.zero		1
	.zero		1


	//----- nvinfo : EIATTR_EXIT_INSTR_OFFSETS
	.align		4
        /*0048*/ 	.byte	0x04, 0x1c
        /*004a*/ 	.short	(.L_19 - .L_18)


	//   ....[0]....
.L_18:
        /*004c*/ 	.word	0x00000080


	//   ....[1]....
        /*0050*/ 	.word	0x00000450


	//----- nvinfo : EIATTR_CRS_STACK_SIZE
	.align		4
.L_19:
        /*0054*/ 	.byte	0x04, 0x1e
        /*0056*/ 	.short	(.L_21 - .L_20)
.L_20:
        /*0058*/ 	.word	0x00000000


	//----- nvinfo : EIATTR_CBANK_PARAM_SIZE
	.align		4
.L_21:
        /*005c*/ 	.byte	0x03, 0x19
        /*005e*/ 	.short	0x0014


	//----- nvinfo : EIATTR_PARAM_CBANK
	.align		4
        /*0060*/ 	.byte	0x04, 0x0a
        /*0062*/ 	.short	(.L_23 - .L_22)
	.align		4
.L_22:
        /*0064*/ 	.word	index@(.nv.constant0._Z7findsinPdS_i)
        /*0068*/ 	.short	0x0380
        /*006a*/ 	.short	0x0014


	//----- nvinfo : EIATTR_SW_WAR
	.align		4
.L_23:
        /*006c*/ 	.byte	0x04, 0x36
        /*006e*/ 	.short	(.L_25 - .L_24)
.L_24:
        /*0070*/ 	.word	0x00000008
.L_25:


//--------------------- .nv.callgraph             --------------------------
	.section	.nv.callgraph,"",@"SHT_CUDA_CALLGRAPH"
	.align	4
	.sectionentsize	8
	.align		4
        /*0000*/ 	.word	0x00000000
	.align		4
        /*0004*/ 	.word	0xffffffff
	.align		4
        /*0008*/ 	.word	0x00000000
	.align		4
        /*000c*/ 	.word	0xfffffffe
	.align		4
        /*0010*/ 	.word	0x00000000
	.align		4
        /*0014*/ 	.word	0xfffffffd
	.align		4
        /*0018*/ 	.word	0x00000000
	.align		4
        /*001c*/ 	.word	0xfffffffc


//--------------------- .nv.constant4             --------------------------
	.section	.nv.constant4,"a",@progbits
	.align	8
	.align		8
.nv.constant4:
        /*0000*/ 	.dword	__cudart_i2opi_d
	.align		8
        /*0008*/ 	.dword	__cudart_sin_cos_coeffs


//--------------------- .text._Z7findsinPdS_i     --------------------------
	.section	.text._Z7findsinPdS_i,"ax",@progbits
	.align	128
        .global         _Z7findsinPdS_i
        .type           _Z7findsinPdS_i,@function
        .size           _Z7findsinPdS_i,(.L_x_10 - _Z7findsinPdS_i)
        .other          _Z7findsinPdS_i,@"STO_CUDA_ENTRY STV_DEFAULT"
_Z7findsinPdS_i:
.text._Z7findsinPdS_i:
[----:B------:R-:W0:Y:S01]  /*0000*/  LDC R1, c[0x0][0x37c] ;  /* 0x0000df00ff017b82 */ /* 0x000e220000000800 */
[----:B------:R-:W1:Y:S07]  /*0010*/  S2R R3, SR_TID.X ;  /* 0x0000000000037919 */ /* 0x000e6e0000002100 */
[----:B------:R-:W1:Y:S01]  /*0020*/  S2UR UR4, SR_CTAID.X ;  /* 0x00000000000479c3 */ /* 0x000e620000002500 */
[----:B------:R-:W2:Y:S01]  /*0030*/  LDCU UR5, c[0x0][0x390] ;  /* 0x00007200ff0577ac */ /* 0x000ea20008000800 */
[----:B0-----:R-:W-:-:S06]  /*0040*/  VIADD R1, R1, 0xffffffd8 ;  /* 0xffffffd801017836 */ /* 0x001fcc0000000000 */
[----:B------:R-:W1:Y:S02]  /*0050*/  LDC R10, c[0x0][0x360] ;  /* 0x0000d800ff0a7b82 */ /* 0x000e640000000800 */
[----:B-1----:R-:W-:-:S05]  /*0060*/  IMAD R10, R10, UR4, R3 ;  /* 0x000000040a0a7c24 */ /* 0x002fca000f8e0203 */
[----:B--2---:R-:W-:-:S13]  /*0070*/  ISETP.GE.AND P0, PT, R10, UR5, PT ;  /* 0x000000050a007c0c */ /* 0x004fda000bf06270 */
[----:B------:R-:W-:Y:S05]  /*0080*/  @P0 EXIT ;  /* 0x000000000000094d */ /* 0x000fea0003800000 */
[----:B------:R-:W0:Y:S01]  /*0090*/  LDC.64 R16, c[0x0][0x380] ;  /* 0x0000e000ff107b82 */ /* 0x000e220000000a00 */
[----:B------:R-:W1:Y:S01]  /*00a0*/  LDCU.64 UR4, c[0x0][0x358] ;  /* 0x00006b00ff0477ac */ /* 0x000e620008000a00 */
[----:B0-----:R-:W-:-:S06]  /*00b0*/  IMAD.WIDE R16, R10, 0x8, R16 ;  /* 0x000000080a107825 */ /* 0x001fcc00078e0210 */
[----:B-1----:R-:W2:Y:S01]  /*00c0*/  LDG.E.64 R16, desc[UR4][R16.64] ;  /* 0x0000000410107981 */ /* 0x002ea2000c1e1b00 */
[----:B------:R-:W-:Y:S01]  /*00d0*/  BSSY.RECONVERGENT B0, `(.L_x_0) ;  /* 0x0000017000007945 */ /* 0x000fe20003800200 */
[----:B--2---:R-:W-:-:S14]  /*00e0*/  DSETP.NEU.AND P0, PT, |R16|, +INF , PT ;  /* 0x7ff000001000742a */ /* 0x004fdc0003f0d200 */
[----:B------:R-:W-:Y:S01]  /*00f0*/  @!P0 DMUL R2, RZ, R16 ;  /* 0x00000010ff028228 */ /* 0x000fe20000000000 */
[----:B------:R-:W-:Y:S01]  /*0100*/  @!P0 IMAD.MOV.U32 R0, RZ, RZ, RZ ;  /* 0x000000ffff008224 */ /* 0x000fe200078e00ff */
[----:B------:R-:W-:Y:S09]  /*0110*/  @!P0 BRA `(.L_x_1) ;  /* 0x0000000000488947 */ /* 0x000ff20003800000 */
[----:B------:R-:W-:Y:S01]  /*0120*/  UMOV UR6, 0x6dc9c883 ;  /* 0x6dc9c88300067882 */ /* 0x000fe20000000000 */
[----:B------:R-:W-:Y:S01]  /*0130*/  UMOV UR7, 0x3fe45f30 ;  /* 0x3fe45f3000077882 */ /* 0x000fe20000000000 */
[C---:B------:R-:W-:Y:S02]  /*0140*/  DSETP.GE.AND P0, PT, |R16|.reuse, 2.14748364800000000000e+09, PT ;  /* 0x41e000001000742a */ /* 0x040fe40003f06200 */
[----:B------:R-:W-:Y:S01]  /*0150*/  DMUL R4, R16, UR6 ;  /* 0x0000000610047c28 */ /* 0x000fe20008000000 */
[----:B------:R-:W-:Y:S01]  /*0160*/  UMOV UR6, 0x54442d18 ;  /* 0x54442d1800067882 */ /* 0x000fe20000000000 */
[----:B------:R-:W-:-:S04]  /*0170*/  UMOV UR7, 0x3ff921fb ;  /* 0x3ff921fb00077882 */ /* 0x000fc80000000000 */
[----:B------:R-:W0:Y:S08]  /*0180*/  F2I.F64 R0, R4 ;  /* 0x0000000400007311 */ /* 0x000e300000301100 */
[----:B0-----:R-:W0:Y:S02]  /*0190*/  I2F.F64 R2, R0 ;  /* 0x0000000000027312 */ /* 0x001e240000201c00 */
[----:B0-----:R-:W-:Y:S01]  /*01a0*/  DFMA R6, R2, -UR6, R16 ;  /* 0x8000000602067c2b */ /* 0x001fe20008000010 */
[----:B------:R-:W-:Y:S01]  /*01b0*/  UMOV UR6, 0x33145c00 ;  /* 0x33145c0000067882 */ /* 0x000fe20000000000 */
[----:B------:R-:W-:-:S06]  /*01c0*/  UMOV UR7, 0x3c91a626 ;  /* 0x3c91a62600077882 */ /* 0x000fcc0000000000 */
[----:B------:R-:W-:Y:S01]  /*01d0*/  DFMA R6, R2, -UR6, R6 ;  /* 0x8000000602067c2b */ /* 0x000fe20008000006 */
[----:B------:R-:W-:Y:S01]  /*01e0*/  UMOV UR6, 0x252049c0 ;  /* 0x252049c000067882 */ /* 0x000fe20000000000 */
[----:B------:R-:W-:-:S06]  /*01f0*/  UMOV UR7, 0x397b839a ;  /* 0x397b839a00077882 */ /* 0x000fcc0000000000 */
[----:B------:R-:W-:Y:S01]  /*0200*/  DFMA R2, R2, -UR6, R6 ;  /* 0x8000000602027c2b */ /* 0x000fe20008000006 */
[----:B------:R-:W-:Y:S10]  /*0210*/  @!P0 BRA `(.L_x_1) ;  /* 0x0000000000088947 */ /* 0x000ff40003800000 */
[----:B------:R-:W-:-:S07]  /*0220*/  MOV R12, 0x240 ;  /* 0x00000240000c7802 */ /* 0x000fce0000000f00 */
[----:B------:R-:W-:Y:S05]  /*0230*/  CALL.REL.NOINC `($_Z7findsinPdS_i$__internal_trig_reduction_slowpathd) ;  /* 0x0000000000887944 */ /* 0x000fea0003c00000 */
.L_x_1:
[----:B------:R-:W-:Y:S05]  /*0240*/  BSYNC.RECONVERGENT B0 ;  /* 0x0000000000007941 */ /* 0x000fea0003800200 */
.L_x_0:
[----:B------:R-:W0:Y:S01]  /*0250*/  LDCU.64 UR6, c[0x4][0x8] ;  /* 0x01000100ff0677ac */ /* 0x000e220008000a00 */
[----:B------:R-:W-:-:S05]  /*0260*/  IMAD.SHL.U32 R4, R0, 0x40, RZ ;  /* 0x0000004000047824 */ /* 0x000fca00078e00ff */
[----:B------:R-:W-:-:S04]  /*0270*/  LOP3.LUT R4, R4, 0x40, RZ, 0xc0, !PT ;  /* 0x0000004004047812 */ /* 0x000fc800078ec0ff */
[----:B0-----:R-:W-:-:S05]  /*0280*/  IADD3 R20, P0, PT, R4, UR6, RZ ;  /* 0x0000000604147c10 */ /* 0x001fca000ff1e0ff */
[----:B------:R-:W-:-:S05]  /*0290*/  IMAD.X R21, RZ, RZ, UR7, P0 ;  /* 0x00000007ff157e24 */ /* 0x000fca00080e06ff */
[----:B------:R-:W2:Y:S04]  /*02a0*/  LDG.E.128.CONSTANT R16, desc[UR4][R20.64] ;  /* 0x0000000414107981 */ /* 0x000ea8000c1e9d00 */
[----:B------:R-:W3:Y:S04]  /*02b0*/  LDG.E.128.CONSTANT R12, desc[UR4][R20.64+0x10] ;  /* 0x00001004140c7981 */ /* 0x000ee8000c1e9d00 */
[----:B------:R-:W4:Y:S01]  /*02c0*/  LDG.E.128.CONSTANT R4, desc[UR4][R20.64+0x20] ;  /* 0x0000200414047981 */ /* 0x000f22000c1e9d00 */
[----:B------:R-:W-:Y:S01]  /*02d0*/  LOP3.LUT R8, R0, 0x1, RZ, 0xc0, !PT ;  /* 0x0000000100087812 */ /* 0x000fe200078ec0ff */
[----:B------:R-:W-:-:S02]  /*02e0*/  IMAD.MOV.U32 R22, RZ, RZ, 0x20fd8164 ;  /* 0x20fd8164ff167424 */ /* 0x000fc400078e00ff */
[----:B------:R-:W-:Y:S01]  /*02f0*/  IMAD.MOV.U32 R11, RZ, RZ, 0x3da8ff83 ;  /* 0x3da8ff83ff0b7424 */ /* 0x000fe200078e00ff */
[----:B------:R-:W-:Y:S01]  /*0300*/  ISETP.NE.U32.AND P0, PT, R8, 0x1, PT ;  /* 0x000000010800780c */ /* 0x000fe20003f05070 */
[----:B------:R-:W-:-:S03]  /*0310*/  DMUL R8, R2, R2 ;  /* 0x0000000202087228 */ /* 0x000fc60000000000 */
[----:B------:R-:W-:Y:S02]  /*0320*/  FSEL R22, R22, -8.06006814911005101289e+34, !P0 ;  /* 0xf9785eba16167808 */ /* 0x000fe40004000000 */
[----:B------:R-:W-:-:S06]  /*0330*/  FSEL R23, -R11, 0.11223486810922622681, !P0 ;  /* 0x3de5db650b177808 */ /* 0x000fcc0004000100 */
[----:B--2---:R-:W-:-:S08]  /*0340*/  DFMA R16, R8, R22, R16 ;  /* 0x000000160810722b */ /* 0x004fd00000000010 */
[----:B------:R-:W-:-:S08]  /*0350*/  DFMA R16, R8, R16, R18 ;  /* 0x000000100810722b */ /* 0x000fd00000000012 */
[----:B---3--:R-:W-:-:S08]  /*0360*/  DFMA R12, R8, R16, R12 ;  /* 0x00000010080c722b */ /* 0x008fd0000000000c */
[----:B------:R-:W-:-:S08]  /*0370*/  DFMA R12, R8, R12, R14 ;  /* 0x0000000c080c722b */ /* 0x000fd0000000000e */
[----:B----4-:R-:W-:-:S08]  /*0380*/  DFMA R4, R8, R12, R4 ;  /* 0x0000000c0804722b */ /* 0x010fd00000000004 */
[----:B------:R-:W-:Y:S01]  /*0390*/  DFMA R4, R8, R4, R6 ;  /* 0x000000040804722b */ /* 0x000fe20000000006 */
[----:B------:R-:W0:Y:S07]  /*03a0*/  LDC.64 R6, c[0x0][0x388] ;  /* 0x0000e200ff067b82 */ /* 0x000e2e0000000a00 */
[----:B------:R-:W-:Y:S02]  /*03b0*/  DFMA R2, R4, R2, R2 ;  /* 0x000000020402722b */ /* 0x000fe40000000002 */
[----:B------:R-:W-:-:S10]  /*03c0*/  DFMA R4, R8, R4, 1 ;  /* 0x3ff000000804742b */ /* 0x000fd40000000004 */
[----:B------:R-:W-:Y:S02]  /*03d0*/  FSEL R4, R4, R2, !P0 ;  /* 0x0000000204047208 */ /* 0x000fe40004000000 */
[----:B------:R-:W-:Y:S02]  /*03e0*/  FSEL R5, R5, R3, !P0 ;  /* 0x0000000305057208 */ /* 0x000fe40004000000 */
[----:B------:R-:W-:Y:S01]  /*03f0*/  LOP3.LUT P0, RZ, R0, 0x2, RZ, 0xc0, !PT ;  /* 0x0000000200ff7812 */ /* 0x000fe2000780c0ff */
[----:B0-----:R-:W-:-:S03]  /*0400*/  IMAD.WIDE R10, R10, 0x8, R6 ;  /* 0x000000080a0a7825 */ /* 0x001fc600078e0206 */
[----:B------:R-:W-:-:S10]  /*0410*/  DADD R2, RZ, -R4 ;  /* 0x00000000ff027229 */ /* 0x000fd40000000804 */
[----:B------:R-:W-:Y:S02]  /*0420*/  FSEL R2, R4, R2, !P0 ;  /* 0x0000000204027208 */ /* 0x000fe40004000000 */
[----:B------:R-:W-:-:S05]  /*0430*/  FSEL R3, R5, R3, !P0 ;  /* 0x0000000305037208 */ /* 0x000fca0004000000 */
[----:B------:R-:W-:Y:S01]  /*0440*/  STG.E.64 desc[UR4][R10.64], R2 ;  /* 0x000000020a007986 */ /* 0x000fe2000c101b04 */
[----:B------:R-:W-:Y:S05]  /*0450*/  EXIT ;  /* 0x000000000000794d */ /* 0x000fea0003800000 */
        .type           $_Z7findsinPdS_i$__internal_trig_reduction_slowpathd,@function
        .size           $_Z7findsinPdS_i$__internal_trig_reduction_slowpathd,(.L_x_10 - $_Z7findsinPdS_i$__internal_trig_reduction_slowpathd)
$_Z7findsinPdS_i$__internal_trig_reduction_slowpathd:
[--C-:B------:R-:W-:Y:S01]  /*0460*/  SHF.R.U32.HI R6, RZ, 0x14, R17.reuse ;  /* 0x00000014ff067819 */ /* 0x100fe20000011611 */
[----:B------:R-:W-:Y:S02]  /*0470*/  IMAD.MOV.U32 R11, RZ, RZ, R16 ;  /* 0x000000ffff0b7224 */ /* 0x000fe400078e0010 */
[----:B------:R-:W-:Y:S01]  /*0480*/  IMAD.MOV.U32 R14, RZ, RZ, R17 ;  /* 0x000000ffff0e7224 */ /* 0x000fe200078e0011 */
[----:B------:R-:W-:Y:S01]  /*0490*/  LOP3.LUT R0, R6, 0x7ff, RZ, 0xc0, !PT ;  /* 0x000007ff06007812 */ /* 0x000fe200078ec0ff */
[----:B------:R-:W-:-:S03]  /*04a0*/  IMAD.MOV.U32 R4, RZ, RZ, RZ ;  /* 0x000000ffff047224 */ /* 0x000fc600078e00ff */
[----:B------:R-:W-:-:S13]  /*04b0*/  ISETP.NE.AND P0, PT, R0, 0x7ff, PT ;  /* 0x000007ff0000780c */ /* 0x000fda0003f05270 */
[----:B------:R-:W-:Y:S05]  /*04c0*/  @!P0 BRA `(.L_x_2) ;  /* 0x0000000800488947 */ /* 0x000fea0003800000 */
[----:B------:R-:W-:Y:S01]  /*04d0*/  VIADD R0, R0, 0xfffffc00 ;  /* 0xfffffc0000007836 */ /* 0x000fe20000000000 */
[----:B------:R-:W-:Y:S01]  /*04e0*/  BSSY.RECONVERGENT B1, `(.L_x_3) ;  /* 0x000002f000017945 */ /* 0x000fe20003800200 */
[----:B------:R-:W-:-:S03]  /*04f0*/  CS2R R18, SRZ ;  /* 0x0000000000127805 */ /* 0x000fc6000001ff00 */
[----:B------:R-:W-:Y:S02]  /*0500*/  SHF.R.U32.HI R7, RZ, 0x6, R0 ;  /* 0x00000006ff077819 */ /* 0x000fe40000011600 */
[----:B------:R-:W-:Y:S02]  /*0510*/  ISETP.GE.U32.AND P0, PT, R0, 0x80, PT ;  /* 0x000000800000780c */ /* 0x000fe40003f06070 */
[C---:B------:R-:W-:Y:S02]  /*0520*/  IADD3 R0, PT, PT, -R7.reuse, 0x13, RZ ;  /* 0x0000001307007810 */ /* 0x040fe40007ffe1ff */
[----:B------:R-:W-:Y:S02]  /*0530*/  IADD3 R21, PT, PT, -R7, 0xf, RZ ;  /* 0x0000000f07157810 */ /* 0x000fe40007ffe1ff */
[----:B------:R-:W-:-:S04]  /*0540*/  SEL R0, R0, 0x12, P0 ;  /* 0x0000001200007807 */ /* 0x000fc80000000000 */
[----:B------:R-:W-:-:S13]  /*0550*/  ISETP.GE.AND P0, PT, R21, R0, PT ;  /* 0x000000001500720c */ /* 0x000fda0003f06270 */
[----:B------:R-:W-:Y:S05]  /*0560*/  @P0 BRA `(.L_x_4) ;  /* 0x0000000000980947 */ /* 0x000fea0003800000 */
[----:B------:R-:W0:Y:S01]  /*0570*/  LDC.64 R8, c[0x0][0x358] ;  /* 0x0000d600ff087b82 */ /* 0x000e220000000a00 */
[C---:B------:R-:W-:Y:S01]  /*0580*/  SHF.L.U64.HI R13, R11.reuse, 0xb, R14 ;  /* 0x0000000b0b0d7819 */ /* 0x040fe2000001020e */
[----:B------:R-:W-:Y:S01]  /*0590*/  BSSY.RECONVERGENT B2, `(.L_x_5) ;  /* 0x0000022000027945 */ /* 0x000fe20003800200 */
[----:B------:R-:W-:Y:S01]  /*05a0*/  IMAD.SHL.U32 R11, R11, 0x800, RZ ;  /* 0x000008000b0b7824 */ /* 0x000fe200078e00ff */
[----:B------:R-:W-:Y:S01]  /*05b0*/  IADD3 R15, PT, PT, RZ, -R7, -R0 ;  /* 0x80000007ff0f7210 */ /* 0x000fe20007ffe800 */
[----:B------:R-:W-:Y:S01]  /*05c0*/  IMAD.MOV.U32 R14, RZ, RZ, RZ ;  /* 0x000000ffff0e7224 */ /* 0x000fe200078e00ff */
[----:B------:R-:W-:Y:S02]  /*05d0*/  CS2R R18, SRZ ;  /* 0x0000000000127805 */ /* 0x000fe4000001ff00 */
[----:B------:R-:W-:Y:S01]  /*05e0*/  LOP3.LUT R13, R13, 0x80000000, RZ, 0xfc, !PT ;  /* 0x800000000d0d7812 */ /* 0x000fe200078efcff */
[----:B------:R-:W1:Y:S06]  /*05f0*/  LDC.64 R2, c[0x4][RZ] ;  /* 0x01000000ff027b82 */ /* 0x000e6c0000000a00 */
.L_x_6:
[----:B0-----:R-:W-:Y:S01]  /*0600*/  R2UR UR6, R8 ;  /* 0x00000000080672ca */ /* 0x001fe200000e0000 */
[----:B-1----:R-:W-:Y:S01]  /*0610*/  IMAD.WIDE R4, R21, 0x8, R2 ;  /* 0x0000000815047825 */ /* 0x002fe200078e0202 */
[----:B------:R-:W-:-:S13]  /*0620*/  R2UR UR7, R9 ;  /* 0x00000000090772ca */ /* 0x000fda00000e0000 */
[----:B------:R-:W2:Y:S01]  /*0630*/  LDG.E.64.CONSTANT R4, desc[UR6][R4.64] ;  /* 0x0000000604047981 */ /* 0x000ea2000c1e9b00 */
[----:B------:R-:W-:Y:S02]  /*0640*/  VIADD R15, R15, 0x1 ;  /* 0x000000010f0f7836 */ /* 0x000fe40000000000 */
[----:B------:R-:W-:Y:S02]  /*0650*/  VIADD R21, R21, 0x1 ;  /* 0x0000000115157836 */ /* 0x000fe40000000000 */
[----:B--2---:R-:W-:-:S04]  /*0660*/  IMAD.WIDE.U32 R18, P2, R4, R11, R18 ;  /* 0x0000000b04127225 */ /* 0x004fc80007840012 */
[----:B------:R-:W-:Y:S02]  /*0670*/  IMAD R23, R4, R13, RZ ;  /* 0x0000000d04177224 */ /* 0x000fe400078e02ff */
[CC--:B------:R-:W-:Y:S02]  /*0680*/  IMAD R16, R5.reuse, R11.reuse, RZ ;  /* 0x0000000b05107224 */ /* 0x0c0fe400078e02ff */
[----:B------:R-:W-:Y:S01]  /*0690*/  IMAD.HI.U32 R25, R5, R11, RZ ;  /* 0x0000000b05197227 */ /* 0x000fe200078e00ff */
[----:B------:R-:W-:-:S03]  /*06a0*/  IADD3 R19, P0, PT, R23, R19, RZ ;  /* 0x0000001317137210 */ /* 0x000fc60007f1e0ff */
[----:B------:R-:W-:Y:S01]  /*06b0*/  IMAD R23, R14, 0x8, R1 ;  /* 0x000000080e177824 */ /* 0x000fe200078e0201 */
[----:B------:R-:W-:Y:S01]  /*06c0*/  IADD3 R19, P1, PT, R16, R19, RZ ;  /* 0x0000001310137210 */ /* 0x000fe20007f3e0ff */
[----:B------:R-:W-:-:S04]  /*06d0*/  IMAD.HI.U32 R16, R4, R13, RZ ;  /* 0x0000000d04107227 */ /* 0x000fc800078e00ff */
[----:B------:R-:W-:Y:S01]  /*06e0*/  IMAD.X R4, RZ, RZ, R16, P2 ;  /* 0x000000ffff047224 */ /* 0x000fe200010e0610 */
[----:B------:R0:W-:Y:S01]  /*06f0*/  STL.64 [R23], R18 ;  /* 0x0000001217007387 */ /* 0x0001e20000100a00 */
[----:B------:R-:W-:-:S03]  /*0700*/  IMAD.HI.U32 R16, R5, R13, RZ ;  /* 0x0000000d05107227 */ /* 0x000fc600078e00ff */
[----:B------:R-:W-:Y:S01]  /*0710*/  IADD3.X R4, P0, PT, R25, R4, RZ, P0, !PT ;  /* 0x0000000419047210 */ /* 0x000fe2000071e4ff */
[----:B------:R-:W-:Y:S02]  /*0720*/  IMAD R5, R5, R13, RZ ;  /* 0x0000000d05057224 */ /* 0x000fe400078e02ff */
[----:B------:R-:W-:-:S03]  /*0730*/  VIADD R14, R14, 0x1 ;  /* 0x000000010e0e7836 */ /* 0x000fc60000000000 */
[----:B------:R-:W-:Y:S01]  /*0740*/  IADD3.X R5, P1, PT, R5, R4, RZ, P1, !PT ;  /* 0x0000000405057210 */ /* 0x000fe20000f3e4ff */
[----:B------:R-:W-:Y:S01]  /*0750*/  IMAD.X R4, RZ, RZ, R16, P0 ;  /* 0x000000ffff047224 */ /* 0x000fe200000e0610 */
[----:B------:R-:W-:-:S03]  /*0760*/  ISETP.NE.AND P0, PT, R15, -0xf, PT ;  /* 0xfffffff10f00780c */ /* 0x000fc60003f05270 */
[----:B------:R-:W-:Y:S02]  /*0770*/  IMAD.X R4, RZ, RZ, R4, P1 ;  /* 0x000000ffff047224 */ /* 0x000fe400008e0604 */
[----:B0-----:R-:W-:Y:S02]  /*0780*/  IMAD.MOV.U32 R18, RZ, RZ, R5 ;  /* 0x000000ffff127224 */ /* 0x001fe400078e0005 */
[----:B------:R-:W-:-:S06]  /*0790*/  IMAD.MOV.U32 R19, RZ, RZ, R4 ;  /* 0x000000ffff137224 */ /* 0x000fcc00078e0004 */
[----:B------:R-:W-:Y:S05]  /*07a0*/  @P0 BRA `(.L_x_6) ;  /* 0xfffffffc00940947 */ /* 0x000fea000383ffff */
[----:B------:R-:W-:Y:S05]  /*07b0*/  BSYNC.RECONVERGENT B2 ;  /* 0x0000000000027941 */ /* 0x000fea0003800200 */
.L_x_5:
[----:B------:R-:W-:-:S07]  /*07c0*/  IMAD.MOV.U32 R21, RZ, RZ, R0 ;  /* 0x000000ffff157224 */ /* 0x000fce00078e0000 */
.L_x_4:
[----:B------:R-:W-:Y:S05]  /*07d0*/  BSYNC.RECONVERGENT B1 ;  /* 0x0000000000017941 */ /* 0x000fea0003800200 */
.L_x_3:
[----:B------:R-:W-:Y:S01]  /*07e0*/  LOP3.LUT P0, R23, R6, 0x3f, RZ, 0xc0, !PT ;  /* 0x0000003f06177812 */ /* 0x000fe2000780c0ff */
[----:B------:R-:W-:-:S04]  /*07f0*/  IMAD.IADD R0, R7, 0x1, R21 ;  /* 0x0000000107007824 */ /* 0x000fc800078e0215 */
[----:B------:R-:W-:-:S05]  /*0800*/  IMAD.U32 R21, R0, 0x8, R1 ;  /* 0x0000000800157824 */ /* 0x000fca00078e0001 */
[----:B------:R0:W-:Y:S04]  /*0810*/  STL.64 [R21+-0x78], R18 ;  /* 0xffff881215007387 */ /* 0x0001e80000100a00 */
[----:B------:R-:W2:Y:S04]  /*0820*/  @P0 LDL.64 R8, [R1+0x8] ;  /* 0x0000080001080983 */ /* 0x000ea80000100a00 */
[----:B------:R-:W3:Y:S04]  /*0830*/  LDL.64 R2, [R1+0x10] ;  /* 0x0000100001027983 */ /* 0x000ee80000100a00 */
[----:B------:R-:W4:Y:S01]  /*0840*/  LDL.64 R4, [R1+0x18] ;  /* 0x0000180001047983 */ /* 0x000f220000100a00 */
[----:B------:R-:W-:Y:S01]  /*0850*/  @P0 LOP3.LUT R0, R6, 0x3f, RZ, 0xc, !PT ;  /* 0x0000003f06000812 */ /* 0x000fe200078e0cff */
[----:B------:R-:W-:Y:S01]  /*0860*/  BSSY.RECONVERGENT B1, `(.L_x_7) ;  /* 0x0000034000017945 */ /* 0x000fe20003800200 */
[----:B--2---:R-:W-:-:S02]  /*0870*/  @P0 SHF.R.U64 R7, R8, 0x1, R9 ;  /* 0x0000000108070819 */ /* 0x004fc40000001209 */
[----:B------:R-:W-:Y:S02]  /*0880*/  @P0 SHF.R.U32.HI R9, RZ, 0x1, R9 ;  /* 0x00000001ff090819 */ /* 0x000fe40000011609 */
[CC--:B---3--:R-:W-:Y:S02]  /*0890*/  @P0 SHF.L.U32 R11, R2.reuse, R23.reuse, RZ ;  /* 0x00000017020b0219 */ /* 0x0c8fe400000006ff */
[----:B------:R-:W-:Y:S02]  /*08a0*/  @P0 SHF.R.U64 R6, R7, R0, R9 ;  /* 0x0000000007060219 */ /* 0x000fe40000001209 */
[--C-:B------:R-:W-:Y:S02]  /*08b0*/  @P0 SHF.R.U32.HI R15, RZ, 0x1, R3.reuse ;  /* 0x00000001ff0f0819 */ /* 0x100fe40000011603 */
[C-C-:B------:R-:W-:Y:S02]  /*08c0*/  @P0 SHF.R.U64 R13, R2.reuse, 0x1, R3.reuse ;  /* 0x00000001020d0819 */ /* 0x140fe40000001203 */
[----:B------:R-:W-:-:S02]  /*08d0*/  @P0 SHF.L.U64.HI R8, R2, R23, R3 ;  /* 0x0000001702080219 */ /* 0x000fc40000010203 */
[----:B------:R-:W-:Y:S02]  /*08e0*/  @P0 SHF.R.U32.HI R7, RZ, R0, R9 ;  /* 0x00000000ff070219 */ /* 0x000fe40000011609 */
[----:B------:R-:W-:Y:S02]  /*08f0*/  @P0 LOP3.LUT R2, R11, R6, RZ, 0xfc, !PT ;  /* 0x000000060b020212 */ /* 0x000fe400078efcff */
[----:B----4-:R-:W-:Y:S02]  /*0900*/  @P0 SHF.L.U32 R9, R4, R23, RZ ;  /* 0x0000001704090219 */ /* 0x010fe400000006ff */
[----:B------:R-:W-:Y:S02]  /*0910*/  @P0 SHF.R.U64 R14, R13, R0, R15 ;  /* 0x000000000d0e0219 */ /* 0x000fe4000000120f */
[----:B------:R-:W-:Y:S01]  /*0920*/  @P0 LOP3.LUT R3, R8, R7, RZ, 0xfc, !PT ;  /* 0x0000000708030212 */ /* 0x000fe200078efcff */
[----:B------:R-:W-:Y:S01]  /*0930*/  IMAD.SHL.U32 R8, R2, 0x4, RZ ;  /* 0x0000000402087824 */ /* 0x000fe200078e00ff */
[----:B------:R-:W-:-:S02]  /*0940*/  @P0 SHF.L.U64.HI R23, R4, R23, R5 ;  /* 0x0000001704170219 */ /* 0x000fc40000010205 */
[----:B------:R-:W-:Y:S02]  /*0950*/  @P0 LOP3.LUT R4, R9, R14, RZ, 0xfc, !PT ;  /* 0x0000000e09040212 */ /* 0x000fe400078efcff */
[----:B------:R-:W-:Y:S02]  /*0960*/  @P0 SHF.R.U32.HI R0, RZ, R0, R15 ;  /* 0x00000000ff000219 */ /* 0x000fe4000001160f */
[----:B------:R-:W-:Y:S02]  /*0970*/  SHF.L.U64.HI R9, R2, 0x2, R3 ;  /* 0x0000000202097819 */ /* 0x000fe40000010203 */
[----:B------:R-:W-:Y:S02]  /*0980*/  @P0 LOP3.LUT R5, R23, R0, RZ, 0xfc, !PT ;  /* 0x0000000017050212 */ /* 0x000fe400078efcff */
[----:B------:R-:W-:Y:S02]  /*0990*/  SHF.L.W.U32.HI R3, R3, 0x2, R4 ;  /* 0x0000000203037819 */ /* 0x000fe40000010e04 */
[----:B------:R-:W-:-:S02]  /*09a0*/  IADD3 RZ, P0, PT, RZ, -R8, RZ ;  /* 0x80000008ffff7210 */ /* 0x000fc40007f1e0ff */
[----:B------:R-:W-:Y:S02]  /*09b0*/  LOP3.LUT R0, RZ, R9, RZ, 0x33, !PT ;  /* 0x00000009ff007212 */ /* 0x000fe400078e33ff */
[----:B------:R-:W-:Y:S02]  /*09c0*/  SHF.L.W.U32.HI R4, R4, 0x2, R5 ;  /* 0x0000000204047819 */ /* 0x000fe40000010e05 */
[----:B------:R-:W-:Y:S02]  /*09d0*/  LOP3.LUT R2, RZ, R3, RZ, 0x33, !PT ;  /* 0x00000003ff027212 */ /* 0x000fe400078e33ff */
[----:B------:R-:W-:Y:S02]  /*09e0*/  IADD3.X R6, P0, PT, RZ, R0, RZ, P0, !PT ;  /* 0x00000000ff067210 */ /* 0x000fe4000071e4ff */
[----:B------:R-:W-:Y:S02]  /*09f0*/  LOP3.LUT R7, RZ, R4, RZ, 0x33, !PT ;  /* 0x00000004ff077212 */ /* 0x000fe400078e33ff */
[----:B------:R-:W-:-:S02]  /*0a00*/  IADD3.X R0, P1, PT, RZ, R2, RZ, P0, !PT ;  /* 0x00000002ff007210 */ /* 0x000fc4000073e4ff */
[----:B------:R-:W-:-:S03]  /*0a10*/  ISETP.GT.U32.AND P2, PT, R3, -0x1, PT ;  /* 0xffffffff0300780c */ /* 0x000fc60003f44070 */
[----:B------:R-:W-:Y:S01]  /*0a20*/  IMAD.X R7, RZ, RZ, R7, P1 ;  /* 0x000000ffff077224 */ /* 0x000fe200008e0607 */
[----:B------:R-:W-:-:S04]  /*0a30*/  ISETP.GT.AND.EX P0, PT, R4, -0x1, PT, P2 ;  /* 0xffffffff0400780c */ /* 0x000fc80003f04320 */
[----:B------:R-:W-:Y:S02]  /*0a40*/  SEL R2, R4, R7, P0 ;  /* 0x0000000704027207 */ /* 0x000fe40000000000 */
[----:B------:R-:W-:Y:S02]  /*0a50*/  SEL R13, R3, R0, P0 ;  /* 0x00000000030d7207 */ /* 0x000fe40000000000 */
[----:B------:R-:W-:Y:S02]  /*0a60*/  ISETP.NE.U32.AND P1, PT, R2, RZ, PT ;  /* 0x000000ff0200720c */ /* 0x000fe40003f25070 */
[----:B------:R-:W-:Y:S02]  /*0a70*/  SEL R9, R9, R6, P0 ;  /* 0x0000000609097207 */ /* 0x000fe40000000000 */
[----:B------:R-:W-:Y:S01]  /*0a80*/  SEL R3, R13, R2, !P1 ;  /* 0x000000020d037207 */ /* 0x000fe20004800000 */
[----:B------:R-:W-:-:S05]  /*0a90*/  @!P0 IMAD.MOV R8, RZ, RZ, -R8 ;  /* 0x000000ffff088224 */ /* 0x000fca00078e0a08 */
[----:B------:R-:W1:Y:S02]  /*0aa0*/  FLO.U32 R3, R3 ;  /* 0x0000000300037300 */ /* 0x000e6400000e0000 */
[C---:B-1----:R-:W-:Y:S02]  /*0ab0*/  IADD3 R7, PT, PT, -R3.reuse, 0x1f, RZ ;  /* 0x0000001f03077810 */ /* 0x042fe40007ffe1ff */
[----:B------:R-:W-:-:S03]  /*0ac0*/  IADD3 R0, PT, PT, -R3, 0x3f, RZ ;  /* 0x0000003f03007810 */ /* 0x000fc60007ffe1ff */
[----:B------:R-:W-:-:S05]  /*0ad0*/  @P1 IMAD.MOV R0, RZ, RZ, R7 ;  /* 0x000000ffff001224 */ /* 0x000fca00078e0207 */
[----:B------:R-:W-:-:S13]  /*0ae0*/  ISETP.NE.AND P1, PT, R0, RZ, PT ;  /* 0x000000ff0000720c */ /* 0x000fda0003f25270 */
[----:B0-----:R-:W-:Y:S05]  /*0af0*/  @!P1 BRA `(.L_x_8) ;  /* 0x0000000000289947 */ /* 0x001fea0003800000 */
[--C-:B------:R-:W-:Y:S02]  /*0b00*/  SHF.R.U64 R7, R8, 0x1, R9.reuse ;  /* 0x0000000108077819 */ /* 0x100fe40000001209 */
[C---:B------:R-:W-:Y:S02]  /*0b10*/  LOP3.LUT R3, R0.reuse, 0x3f, RZ, 0xc0, !PT ;  /* 0x0000003f00037812 */ /* 0x040fe400078ec0ff */
[----:B------:R-:W-:Y:S02]  /*0b20*/  SHF.R.U32.HI R9, RZ, 0x1, R9 ;  /* 0x00000001ff097819 */ /* 0x000fe40000011609 */
[----:B------:R-:W-:Y:S02]  /*0b30*/  LOP3.LUT R6, R0, 0x3f, RZ, 0xc, !PT ;  /* 0x0000003f00067812 */ /* 0x000fe400078e0cff */
[CC--:B------:R-:W-:Y:S02]  /*0b40*/  SHF.L.U64.HI R11, R13.reuse, R3.reuse, R2 ;  /* 0x000000030d0b7219 */ /* 0x0c0fe40000010202 */
[----:B------:R-:W-:-:S02]  /*0b50*/  SHF.L.U32 R3, R13, R3, RZ ;  /* 0x000000030d037219 */ /* 0x000fc400000006ff */
[-CC-:B------:R-:W-:Y:S02]  /*0b60*/  SHF.R.U64 R2, R7, R6.reuse, R9.reuse ;  /* 0x0000000607027219 */ /* 0x180fe40000001209 */
[----:B------:R-:W-:Y:S02]  /*0b70*/  SHF.R.U32.HI R6, RZ, R6, R9 ;  /* 0x00000006ff067219 */ /* 0x000fe40000011609 */
[----:B------:R-:W-:Y:S02]  /*0b80*/  LOP3.LUT R13, R3, R2, RZ, 0xfc, !PT ;  /* 0x00000002030d7212 */ /* 0x000fe400078efcff */
[----:B------:R-:W-:-:S07]  /*0b90*/  LOP3.LUT R2, R11, R6, RZ, 0xfc, !PT ;  /* 0x000000060b027212 */ /* 0x000fce00078efcff */
.L_x_8:
[----:B------:R-:W-:Y:S05]  /*0ba0*/  BSYNC.RECONVERGENT B1 ;  /* 0x0000000000017941 */ /* 0x000fea0003800200 */
.L_x_7:
[----:B------:R-:W-:Y:S01]  /*0bb0*/  IMAD.WIDE.U32 R8, R13, 0x2168c235, RZ ;  /* 0x2168c2350d087825 */ /* 0x000fe200078e00ff */
[----:B------:R-:W-:-:S03]  /*0bc0*/  SHF.R.U32.HI R5, RZ, 0x1e, R5 ;  /* 0x0000001eff057819 */ /* 0x000fc60000011605 */
[----:B------:R-:W-:Y:S01]  /*0bd0*/  IMAD.MOV.U32 R6, RZ, RZ, R9 ;  /* 0x000000ffff067224 */ /* 0x000fe200078e0009 */
[----:B------:R-:W-:Y:S01]  /*0be0*/  IADD3 RZ, P1, PT, R8, R8, RZ ;  /* 0x0000000808ff7210 */ /* 0x000fe20007f3e0ff */
[----:B------:R-:W-:Y:S01]  /*0bf0*/  IMAD.MOV.U32 R7, RZ, RZ, RZ ;  /* 0x000000ffff077224 */ /* 0x000fe200078e00ff */
[----:B------:R-:W-:Y:S01]  /*0c00*/  LEA.HI R4, R4, R5, RZ, 0x1 ;  /* 0x0000000504047211 */ /* 0x000fe200078f08ff */
[----:B------:R-:W-:-:S04]  /*0c10*/  IMAD.HI.U32 R3, R2, -0x36f0255e, RZ ;  /* 0xc90fdaa202037827 */ /* 0x000fc800078e00ff */
[----:B------:R-:W-:-:S04]  /*0c20*/  IMAD.WIDE.U32 R6, R13, -0x36f0255e, R6 ;  /* 0xc90fdaa20d067825 */ /* 0x000fc800078e0006 */
[C---:B------:R-:W-:Y:S02]  /*0c30*/  IMAD R9, R2.reuse, -0x36f0255e, RZ ;  /* 0xc90fdaa202097824 */ /* 0x040fe400078e02ff */
[----:B------:R-:W-:-:S04]  /*0c40*/  IMAD.WIDE.U32 R6, P2, R2, 0x2168c235, R6 ;  /* 0x2168c23502067825 */ /* 0x000fc80007840006 */
[----:B------:R-:W-:Y:S01]  /*0c50*/  IMAD.X R2, RZ, RZ, R3, P2 ;  /* 0x000000ffff027224 */ /* 0x000fe200010e0603 */
[----:B------:R-:W-:Y:S02]  /*0c60*/  IADD3 R3, P2, PT, R9, R7, RZ ;  /* 0x0000000709037210 */ /* 0x000fe40007f5e0ff */
[----:B------:R-:W-:Y:S02]  /*0c70*/  IADD3.X RZ, P1, PT, R6, R6, RZ, P1, !PT ;  /* 0x0000000606ff7210 */ /* 0x000fe40000f3e4ff */
[C---:B------:R-:W-:Y:S01]  /*0c80*/  ISETP.GT.U32.AND P3, PT, R3.reuse, RZ, PT ;  /* 0x000000ff0300720c */ /* 0x040fe20003f64070 */
[----:B------:R-:W-:Y:S01]  /*0c90*/  IMAD.X R2, RZ, RZ, R2, P2 ;  /* 0x000000ffff027224 */ /* 0x000fe200010e0602 */
[----:B------:R-:W-:-:S04]  /*0ca0*/  IADD3.X R6, P2, PT, R3, R3, RZ, P1, !PT ;  /* 0x0000000303067210 */ /* 0x000fc80000f5e4ff */
[C---:B------:R-:W-:Y:S01]  /*0cb0*/  ISETP.GT.AND.EX P1, PT, R2.reuse, RZ, PT, P3 ;  /* 0x000000ff0200720c */ /* 0x040fe20003f24330 */
[----:B------:R-:W-:-:S03]  /*0cc0*/  IMAD.X R7, R2, 0x1, R2, P2 ;  /* 0x0000000102077824 */ /* 0x000fc600010e0602 */
[----:B------:R-:W-:Y:S02]  /*0cd0*/  SEL R6, R6, R3, P1 ;  /* 0x0000000306067207 */ /* 0x000fe40000800000 */
[----:B------:R-:W-:Y:S02]  /*0ce0*/  SEL R3, R7, R2, P1 ;  /* 0x0000000207037207 */ /* 0x000fe40000800000 */
[----:B------:R-:W-:Y:S02]  /*0cf0*/  IADD3 R2, P2, PT, R6, 0x1, RZ ;  /* 0x0000000106027810 */ /* 0x000fe40007f5e0ff */
[----:B------:R-:W-:Y:S02]  /*0d00*/  SEL R7, RZ, 0xffffffff, !P1 ;  /* 0xffffffffff077807 */ /* 0x000fe40004800000 */
[----:B------:R-:W-:Y:S01]  /*0d10*/  LOP3.LUT P1, R17, R17, 0x80000000, RZ, 0xc0, !PT ;  /* 0x8000000011117812 */ /* 0x000fe2000782c0ff */
[----:B------:R-:W-:Y:S02]  /*0d20*/  IMAD.X R3, RZ, RZ, R3, P2 ;  /* 0x000000ffff037224 */ /* 0x000fe400010e0603 */
[----:B------:R-:W-:Y:S01]  /*0d30*/  IMAD.IADD R0, R7, 0x1, -R0 ;  /* 0x0000000107007824 */ /* 0x000fe200078e0a00 */
[----:B------:R-:W-:-:S02]  /*0d40*/  @!P0 LOP3.LUT R17, R17, 0x80000000, RZ, 0x3c, !PT ;  /* 0x8000000011118812 */ /* 0x000fc400078e3cff */
[----:B------:R-:W-:Y:S01]  /*0d50*/  SHF.R.U64 R2, R2, 0xa, R3 ;  /* 0x0000000a02027819 */ /* 0x000fe20000001203 */
[----:B------:R-:W-:-:S03]  /*0d60*/  IMAD.SHL.U32 R0, R0, 0x100000, RZ ;  /* 0x0010000000007824 */ /* 0x000fc600078e00ff */
[----:B------:R-:W-:-:S03]  /*0d70*/  IADD3 R2, P2, PT, R2, 0x1, RZ ;  /* 0x0000000102027810 */ /* 0x000fc60007f5e0ff */
[----:B------:R-:W-:Y:S01]  /*0d80*/  @P1 IMAD.MOV R4, RZ, RZ, -R4 ;  /* 0x000000ffff041224 */ /* 0x000fe200078e0a04 */
[----:B------:R-:W-:-:S04]  /*0d90*/  LEA.HI.X R3, R3, RZ, RZ, 0x16, P2 ;  /* 0x000000ff03037211 */ /* 0x000fc800010fb4ff */
[--C-:B------:R-:W-:Y:S02]  /*0da0*/  SHF.R.U64 R2, R2, 0x1, R3.reuse ;  /* 0x0000000102027819 */ /* 0x100fe40000001203 */
[----:B------:R-:W-:Y:S02]  /*0db0*/  SHF.R.U32.HI R3, RZ, 0x1, R3 ;  /* 0x00000001ff037819 */ /* 0x000fe40000011603 */
[----:B------:R-:W-:-:S04]  /*0dc0*/  IADD3 R11, P2, P3, RZ, RZ, R2 ;  /* 0x000000ffff0b7210 */ /* 0x000fc80007b5e002 */
[----:B------:R-:W-:-:S04]  /*0dd0*/  IADD3.X R0, PT, PT, R0, 0x3fe00000, R3, P2, P3 ;  /* 0x3fe0000000007810 */ /* 0x000fc800017e6403 */
[----:B------:R-:W-:-:S07]  /*0de0*/  LOP3.LUT R14, R0, R17, RZ, 0xfc, !PT ;  /* 0x00000011000e7212 */ /* 0x000fce00078efcff */
.L_x_2:
[----:B------:R-:W-:Y:S02]  /*0df0*/  IMAD.MOV.U32 R13, RZ, RZ, 0x0 ;  /* 0x00000000ff0d7424 */ /* 0x000fe400078e00ff */
[----:B------:R-:W-:Y:S02]  /*0e00*/  IMAD.MOV.U32 R0, RZ, RZ, R4 ;  /* 0x000000ffff007224 */ /* 0x000fe400078e0004 */
[----:B------:R-:W-:Y:S02]  /*0e10*/  IMAD.MOV.U32 R2, RZ, RZ, R11 ;  /* 0x000000ffff027224 */ /* 0x000fe400078e000b */
[----:B------:R-:W-:Y:S01]  /*0e20*/  IMAD.MOV.U32 R3, RZ, RZ, R14 ;  /* 0x000000ffff037224 */ /* 0x000fe200078e000e */
[----:B------:R-:W-:Y:S06]  /*0e30*/  RET.REL.NODEC R12 `(_Z7findsinPdS_i) ;  /* 0xfffffff00c707950 */ /* 0x000fec0003c3ffff */
.L_x_9:
[----:B------:R-:W-:-:S00]  /*0e40*/  BRA `(.L_x_9) ;  /* 0xfffffffc00fc7947 */ /* 0x000fc0000383ffff */
[----:B------:R-:W-:-:S00]  /*0e50*/  NOP ;  /* 0x0000000000007918 */ /* 0x000fc00000000000 */
        /* <DEDUP_REMOVED lines=10> */
.L_x_10:


//--------------------- .nv.global.init           --------------------------
	.section	.nv.global.init,"aw",@progbits
	.align	16
.nv.global.init:
	.type		__cudart_sin_cos_coeffs,@object
	.size		__cudart_sin_cos_coeffs,(__cudart_i2opi_d - __cudart_sin_cos_coeffs)
__cudart_sin_cos_coeffs:
        /*0000*/ 	.byte	0x46, 0xd2, 0xb0, 0x2c, 0xf1, 0xe5, 0x5a, 0xbe, 0x92, 0xe3, 0xac, 0x69, 0xe3, 0x1d, 0xc7, 0x3e
        /*0010*/ 	.byte	0xa1, 0x62, 0xdb, 0x19, 0xa0, 0x01, 0x2a, 0xbf, 0x18, 0x08, 0x11, 0x11, 0x11, 0x11, 0x81, 0x3f
        /*0020*/ 	.byte	0x54, 0x55, 0x55, 0x55, 0x55, 0x55, 0xc5, 0xbf, 0x00, 0x00, 0x00, 0x00, 0x00, 0x00, 0x00, 0x00
        /*0030*/ 	.byte	0x00, 0x00, 0x00, 0x00, 0x00, 0x00, 0x00, 0x00, 0x64, 0x81, 0xfd, 0x20, 0x83, 0xff, 0xa8, 0xbd
        /*0040*/ 	.byte	0x28, 0x85, 0xef, 0xc1, 0xa7, 0xee, 0x21, 0x3e, 0xd9, 0xe6, 0x06, 0x8e, 0x4f, 0x7e, 0x92, 0xbe
        /*0050*/ 	.byte	0xe9, 0xbc, 0xdd, 0x19, 0xa0, 0x01, 0xfa, 0x3e, 0x47, 0x5d, 0xc1, 0x16, 0x6c, 0xc1, 0x56, 0xbf
        /*0060*/ 	.byte	0x51, 0x55, 0x55, 0x55, 0x55, 0x55, 0xa5, 0x3f, 0x00, 0x00, 0x00, 0x00, 0x00, 0x00, 0xe0, 0xbf
        /*0070*/ 	.byte	0x00, 0x00, 0x00, 0x00, 0x00, 0x00, 0xf0, 0x3f, 0x00, 0x00, 0x00, 0x00, 0x00, 0x00, 0x00, 0x00
	.type		__cudart_i2opi_d,@object
	.size		__cudart_i2opi_d,(.L_0 - __cudart_i2opi_d)
__cudart_i2opi_d:
        /* <DEDUP_REMOVED lines=9> */
.L_0:


//--------------------- .nv.shared.reserved.0     --------------------------
	.section	.nv.shared.reserved.0,"aw",@nobits
	.weak		__nv_reservedSMEM_offset_0_alias
	.size		__nv_reservedSMEM_offset_0_alias, 0, 64
	.other		__nv_reservedSMEM_offset_0_alias,@"STO_CUDA_RESERVED_SHARED STV_DEFAULT"
__nv_reservedSMEM_offset_0_alias:
	.zero		0
	.zero		64


//--------------------- .nv.constant0._Z7findsinPdS_i --------------------------
	.section	.nv.constant0._Z7findsinPdS_i,"a",@progbits
	.sectionflags	@""
	.align	4
.nv.constant0._Z7findsinPdS_i:
	.zero		916


//--------------------- SYMBOLS --------------------------

	.type		.nv.reservedSmem.offset0,@object
	.size		.nv.reservedSmem.offset0,0x4
